//
// Generated by NVIDIA NVVM Compiler
//
// Compiler Build ID: CL-36424714
// Cuda compilation tools, release 13.0, V13.0.88
// Based on NVVM 20.0.0
//

.version 9.0
.target sm_100
.address_size 64

	// .globl	_Z17merge_path_kernelPKjiS0_iPj

.visible .entry _Z17merge_path_kernelPKjiS0_iPj(
	.param .u64 .ptr .align 1 _Z17merge_path_kernelPKjiS0_iPj_param_0,
	.param .u32 _Z17merge_path_kernelPKjiS0_iPj_param_1,
	.param .u64 .ptr .align 1 _Z17merge_path_kernelPKjiS0_iPj_param_2,
	.param .u32 _Z17merge_path_kernelPKjiS0_iPj_param_3,
	.param .u64 .ptr .align 1 _Z17merge_path_kernelPKjiS0_iPj_param_4
)
{


	ret;

}


// ===== COMPILED SASS (sm_100) =====

	.target	sm_100

	.elftype	@"ET_EXEC"


//--------------------- .note.nv.tkinfo           --------------------------
	.section	.note.nv.tkinfo,"",@"SHT_NOTE"
	.sectionflags	@"SHF_NOTE_NV_TKINFO"
	.tkinfo
        /*0018*/ 	.word	0x00000002
        /*0030*/ 	.string	""
        /*0030*/ 	.string	"ptxas"
        /*0030*/ 	.string	"Cuda compilation tools, release 13.0, V13.0.88"
        /*0030*/ 	.string	"Build cuda_13.0.r13.0/compiler.36424714_0"
        /*0030*/ 	.string	"-arch sm_100 -m 64 "



//--------------------- .note.nv.cuinfo           --------------------------
	.section	.note.nv.cuinfo,"",@"SHT_NOTE"
	.sectionflags	@"SHF_NOTE_NV_CUINFO"
        /*0018*/ 	.short	0x0002
        /*001a*/ 	.short	0x0064
        /*001c*/ 	.short	0x0082
	.zero		2


//--------------------- .nv.info                  --------------------------
	.section	.nv.info,"",@"SHT_CUDA_INFO"
	.align	4


	//----- nvinfo : EIATTR_REGCOUNT
	.align		4
        /*0000*/ 	.byte	0x04, 0x2f
        /*0002*/ 	.short	(.L_1 - .L_0)
	.align		4
.L_0:
        /*0004*/ 	.word	index@(_Z17merge_path_kernelPKjiS0_iPj)
        /*0008*/ 	.word	0x00000004


	//----- nvinfo : EIATTR_FRAME_SIZE
	.align		4
.L_1:
        /*000c*/ 	.byte	0x04, 0x11
        /*000e*/ 	.short	(.L_3 - .L_2)
	.align		4
.L_2:
        /*0010*/ 	.word	index@(_Z17merge_path_kernelPKjiS0_iPj)
        /*0014*/ 	.word	0x00000000


	//----- nvinfo : EIATTR_MIN_STACK_SIZE
	.align		4
.L_3:
        /*0018*/ 	.byte	0x04, 0x12
        /*001a*/ 	.short	(.L_5 - .L_4)
	.align		4
.L_4:
        /*001c*/ 	.word	index@(_Z17merge_path_kernelPKjiS0_iPj)
        /*0020*/ 	.word	0x00000000
.L_5:


//--------------------- .nv.compat                --------------------------
	.section	.nv.compat,"",@"SHT_CUDA_COMPAT_INFO"
	.align	4
        /*0000*/ 	.byte	0x02, 0x09, 0x00, 0x00, 0x02, 0x02, 0x01, 0x00, 0x02, 0x05, 0x05, 0x00, 0x03, 0x07, 0x01, 0x01
        /*0010*/ 	.byte	0x02, 0x03, 0x00, 0x00, 0x02, 0x06, 0x01, 0x00, 0x04, 0x0b, 0x08, 0x00, 0x09, 0x00, 0x00, 0x00
        /*0020*/ 	.byte	0x00, 0x00, 0x00, 0x00


//--------------------- .nv.info._Z17merge_path_kernelPKjiS0_iPj --------------------------
	.section	.nv.info._Z17merge_path_kernelPKjiS0_iPj,"",@"SHT_CUDA_INFO"
	.sectionflags	@""
	.align	4


	//----- nvinfo : EIATTR_CUDA_API_VERSION
	.align		4
        /*0000*/ 	.byte	0x04, 0x37
        /*0002*/ 	.short	(.L_7 - .L_6)
.L_6:
        /*0004*/ 	.word	0x00000082


	//----- nvinfo : EIATTR_KPARAM_INFO
	.align		4
.L_7:
        /*0008*/ 	.byte	0x04, 0x17
        /*000a*/ 	.short	(.L_9 - .L_8)
.L_8:
        /*000c*/ 	.word	0x00000000
        /*0010*/ 	.short	0x0004
        /*0012*/ 	.short	0x0020
        /*0014*/ 	.byte	0x00, 0xf5, 0x21, 0x00


	//----- nvinfo : EIATTR_KPARAM_INFO
	.align		4
.L_9:
        /*0018*/ 	.byte	0x04, 0x17
        /*001a*/ 	.short	(.L_11 - .L_10)
.L_10:
        /*001c*/ 	.word	0x00000000
        /*0020*/ 	.short	0x0003
        /*0022*/ 	.short	0x0018
        /*0024*/ 	.byte	0x00, 0xf0, 0x11, 0x00


	//----- nvinfo : EIATTR_KPARAM_INFO
	.align		4
.L_11:
        /*0028*/ 	.byte	0x04, 0x17
        /*002a*/ 	.short	(.L_13 - .L_12)
.L_12:
        /*002c*/ 	.word	0x00000000
        /*0030*/ 	.short	0x0002
        /*0032*/ 	.short	0x0010
        /*0034*/ 	.byte	0x00, 0xf5, 0x21, 0x00


	//----- nvinfo : EIATTR_KPARAM_INFO
	.align		4
.L_13:
        /*0038*/ 	.byte	0x04, 0x17
        /*003a*/ 	.short	(.L_15 - .L_14)
.L_14:
        /*003c*/ 	.word	0x00000000
        /*0040*/ 	.short	0x0001
        /*0042*/ 	.short	0x0008
        /*0044*/ 	.byte	0x00, 0xf0, 0x11, 0x00


	//----- nvinfo : EIATTR_KPARAM_INFO
	.align		4
.L_15:
        /*0048*/ 	.byte	0x04, 0x17
        /*004a*/ 	.short	(.L_17 - .L_16)
.L_16:
        /*004c*/ 	.word	0x00000000
        /*0050*/ 	.short	0x0000
        /*0052*/ 	.short	0x0000
        /*0054*/ 	.byte	0x00, 0xf5, 0x21, 0x00


	//----- nvinfo : EIATTR_SPARSE_MMA_MASK
	.align		4
.L_17:
        /*0058*/ 	.byte	0x03, 0x50
        /*005a*/ 	.short	0x0000


	//----- nvinfo : EIATTR_MAXREG_COUNT
	.align		4
        /*005c*/ 	.byte	0x03, 0x1b
        /*005e*/ 	.short	0x00ff


	//----- nvinfo : EIATTR_MERCURY_ISA_VERSION
	.align		4
        /*0060*/ 	.byte	0x03, 0x5f
        /*0062*/ 	.short	0x0101


	//----- nvinfo : EIATTR_VRC_CTA_INIT_COUNT
	.align		4
        /*0064*/ 	.byte	0x02, 0x4a
	.zero		1
	.zero		1


	//----- nvinfo : EIATTR_EXIT_INSTR_OFFSETS
	.align		4
        /*0068*/ 	.byte	0x04, 0x1c
        /*006a*/ 	.short	(.L_19 - .L_18)


	//   ....[0]....
.L_18:
        /*006c*/ 	.word	0x00000010


	//----- nvinfo : EIATTR_CBANK_PARAM_SIZE
	.align		4
.L_19:
        /*0070*/ 	.byte	0x03, 0x19
        /*0072*/ 	.short	0x0028


	//----- nvinfo : EIATTR_PARAM_CBANK
	.align		4
        /*0074*/ 	.byte	0x04, 0x0a
        /*0076*/ 	.short	(.L_21 - .L_20)
	.align		4
.L_20:
        /*0078*/ 	.word	index@(.nv.constant0._Z17merge_path_kernelPKjiS0_iPj)
        /*007c*/ 	.short	0x0380
        /*007e*/ 	.short	0x0028


	//----- nvinfo : EIATTR_SW_WAR
	.align		4
.L_21:
        /*0080*/ 	.byte	0x04, 0x36
        /*0082*/ 	.short	(.L_23 - .L_22)
.L_22:
        /*0084*/ 	.word	0x00000008
.L_23:


//--------------------- .nv.callgraph             --------------------------
	.section	.nv.callgraph,"",@"SHT_CUDA_CALLGRAPH"
	.align	4
	.sectionentsize	8
	.align		4
        /*0000*/ 	.word	0x00000000
	.align		4
        /*0004*/ 	.word	0xffffffff
	.align		4
        /*0008*/ 	.word	0x00000000
	.align		4
        /*000c*/ 	.word	0xfffffffe
	.align		4
        /*0010*/ 	.word	0x00000000
	.align		4
        /*0014*/ 	.word	0xfffffffd
	.align		4
        /*0018*/ 	.word	0x00000000
	.align		4
        /*001c*/ 	.word	0xfffffffc


//--------------------- .text._Z17merge_path_kernelPKjiS0_iPj --------------------------
	.section	.text._Z17merge_path_kernelPKjiS0_iPj,"ax",@progbits
	.align	128
        .global         _Z17merge_path_kernelPKjiS0_iPj
        .type           _Z17merge_path_kernelPKjiS0_iPj,@function
        .size           _Z17merge_path_kernelPKjiS0_iPj,(.L_x_1 - _Z17merge_path_kernelPKjiS0_iPj)
        .other          _Z17merge_path_kernelPKjiS0_iPj,@"STO_CUDA_ENTRY STV_DEFAULT"
_Z17merge_path_kernelPKjiS0_iPj:
.text._Z17merge_path_kernelPKjiS0_iPj:
[----:B------:R-:W-:Y:S01]  /*0000*/  LDC R1, c[0x0][0x37c] ;  /* 0x0000df00ff017b82 */ /* 0x000fe20000000800 */
[----:B------:R-:W-:Y:S05]  /*0010*/  EXIT ;  /* 0x000000000000794d */ /* 0x000fea0003800000 */
.L_x_0:
[----:B------:R-:W-:-:S00]  /*0020*/  BRA `(.L_x_0) ;  /* 0xfffffffc00fc7947 */ /* 0x000fc0000383ffff */
[----:B------:R-:W-:-:S00]  /*0030*/  NOP ;  /* 0x0000000000007918 */ /* 0x000fc00000000000 */
        /* <DEDUP_REMOVED lines=12> */
.L_x_1:


//--------------------- .nv.shared.reserved.0     --------------------------
	.section	.nv.shared.reserved.0,"aw",@nobits
	.weak		__nv_reservedSMEM_offset_0_alias
	.size		__nv_reservedSMEM_offset_0_alias, 0, 64
	.other		__nv_reservedSMEM_offset_0_alias,@"STO_CUDA_RESERVED_SHARED STV_DEFAULT"
__nv_reservedSMEM_offset_0_alias:
	.zero		0
	.zero		64


//--------------------- .nv.constant0._Z17merge_path_kernelPKjiS0_iPj --------------------------
	.section	.nv.constant0._Z17merge_path_kernelPKjiS0_iPj,"a",@progbits
	.sectionflags	@""
	.align	4
.nv.constant0._Z17merge_path_kernelPKjiS0_iPj:
	.zero		936


//--------------------- SYMBOLS --------------------------

	.type		.nv.reservedSmem.offset0,@object
	.size		.nv.reservedSmem.offset0,0x4
